	.headerflags	@"EF_CUDA_TEXMODE_UNIFIED EF_CUDA_64BIT_ADDRESS EF_CUDA_ACCELERATORS EF_CUDA_SM90 EF_CUDA_VIRTUAL_SM(EF_CUDA_SM90)"
	.elftype	@"ET_EXEC"


//--------------------- .nv.info                  --------------------------
	.section	.nv.info,"",@"SHT_CUDA_INFO"
	.align	4


	//----- nvinfo : EIATTR_REGCOUNT
	.align		4
        /*0000*/ 	.byte	0x04, 0x2f
        /*0002*/ 	.short	(.L_1 - .L_0)
	.align		4
.L_0:
        /*0004*/ 	.word	index@(triton_per_fused_mean_new_zeros_22)
        /*0008*/ 	.word	0x0000000f


	//----- nvinfo : EIATTR_MIN_STACK_SIZE
	.align		4
.L_1:
        /*000c*/ 	.byte	0x04, 0x12
        /*000e*/ 	.short	(.L_3 - .L_2)
	.align		4
.L_2:
        /*0010*/ 	.word	index@(triton_per_fused_mean_new_zeros_22)
        /*0014*/ 	.word	0x00000000


	//----- nvinfo : EIATTR_FRAME_SIZE
	.align		4
.L_3:
        /*0018*/ 	.byte	0x04, 0x11
        /*001a*/ 	.short	(.L_5 - .L_4)
	.align		4
.L_4:
        /*001c*/ 	.word	index@(triton_per_fused_mean_new_zeros_22)
        /*0020*/ 	.word	0x00000000


	//----- nvinfo : EIATTR_MIN_STACK_SIZE
	.align		4
.L_5:
        /*0024*/ 	.byte	0x04, 0x12
        /*0026*/ 	.short	(.L_7 - .L_6)
	.align		4
.L_6:
        /*0028*/ 	.word	index@(triton_per_fused_mean_new_zeros_22)
        /*002c*/ 	.word	0x00000000
.L_7:


//--------------------- .nv.info.triton_per_fused_mean_new_zeros_22 --------------------------
	.section	.nv.info.triton_per_fused_mean_new_zeros_22,"",@"SHT_CUDA_INFO"
	.sectionflags	@""
	.align	4


	//----- nvinfo : EIATTR_CUDA_API_VERSION
	.align		4
        /*0000*/ 	.byte	0x04, 0x37
        /*0002*/ 	.short	(.L_9 - .L_8)
.L_8:
        /*0004*/ 	.word	0x0000007c


	//----- nvinfo : EIATTR_KPARAM_INFO
	.align		4
.L_9:
        /*0008*/ 	.byte	0x04, 0x17
        /*000a*/ 	.short	(.L_11 - .L_10)
.L_10:
        /*000c*/ 	.word	0x00000000
        /*0010*/ 	.short	0x0004
        /*0012*/ 	.short	0x001c
        /*0014*/ 	.byte	0x00, 0xf0, 0x11, 0x00


	//----- nvinfo : EIATTR_KPARAM_INFO
	.align		4
.L_11:
        /*0018*/ 	.byte	0x04, 0x17
        /*001a*/ 	.short	(.L_13 - .L_12)
.L_12:
        /*001c*/ 	.word	0x00000000
        /*0020*/ 	.short	0x0003
        /*0022*/ 	.short	0x0018
        /*0024*/ 	.byte	0x00, 0xf0, 0x11, 0x00


	//----- nvinfo : EIATTR_KPARAM_INFO
	.align		4
.L_13:
        /*0028*/ 	.byte	0x04, 0x17
        /*002a*/ 	.short	(.L_15 - .L_14)
.L_14:
        /*002c*/ 	.word	0x00000000
        /*0030*/ 	.short	0x0002
        /*0032*/ 	.short	0x0010
        /*0034*/ 	.byte	0x00, 0xf4, 0x21, 0x00


	//----- nvinfo : EIATTR_KPARAM_INFO
	.align		4
.L_15:
        /*0038*/ 	.byte	0x04, 0x17
        /*003a*/ 	.short	(.L_17 - .L_16)
.L_16:
        /*003c*/ 	.word	0x00000000
        /*0040*/ 	.short	0x0001
        /*0042*/ 	.short	0x0008
        /*0044*/ 	.byte	0x00, 0xf4, 0x21, 0x00


	//----- nvinfo : EIATTR_KPARAM_INFO
	.align		4
.L_17:
        /*0048*/ 	.byte	0x04, 0x17
        /*004a*/ 	.short	(.L_19 - .L_18)
.L_18:
        /*004c*/ 	.word	0x00000000
        /*0050*/ 	.short	0x0000
        /*0052*/ 	.short	0x0000
        /*0054*/ 	.byte	0x00, 0xf4, 0x21, 0x00


	//----- nvinfo : EIATTR_SPARSE_MMA_MASK
	.align		4
.L_19:
        /*0058*/ 	.byte	0x03, 0x50
        /*005a*/ 	.short	0x0000


	//----- nvinfo : EIATTR_MAXREG_COUNT
	.align		4
        /*005c*/ 	.byte	0x03, 0x1b
        /*005e*/ 	.short	0x00ff


	//----- nvinfo : EIATTR_COOP_GROUP_MASK_REGIDS
	.align		4
        /*0060*/ 	.byte	0x04, 0x29
        /*0062*/ 	.short	(.L_21 - .L_20)


	//   ....[0]....
.L_20:
        /*0064*/ 	.word	0xffffffff


	//   ....[1]....
        /*0068*/ 	.word	0xffffffff


	//   ....[2]....
        /*006c*/ 	.word	0xffffffff


	//----- nvinfo : EIATTR_COOP_GROUP_INSTR_OFFSETS
	.align		4
.L_21:
        /*0070*/ 	.byte	0x04, 0x28
        /*0072*/ 	.short	(.L_23 - .L_22)


	//   ....[0]....
.L_22:
        /*0074*/ 	.word	0x000001c0


	//   ....[1]....
        /*0078*/ 	.word	0x00000200


	//   ....[2]....
        /*007c*/ 	.word	0x000002d0


	//----- nvinfo : EIATTR_EXIT_INSTR_OFFSETS
	.align		4
.L_23:
        /*0080*/ 	.byte	0x04, 0x1c
        /*0082*/ 	.short	(.L_25 - .L_24)


	//   ....[0]....
.L_24:
        /*0084*/ 	.word	0x00000360


	//   ....[1]....
        /*0088*/ 	.word	0x00000390


	//----- nvinfo : EIATTR_REQNTID
	.align		4
.L_25:
        /*008c*/ 	.byte	0x04, 0x10
        /*008e*/ 	.short	(.L_27 - .L_26)
.L_26:
        /*0090*/ 	.word	0x00000040
        /*0094*/ 	.word	0x00000001
        /*0098*/ 	.word	0x00000001


	//----- nvinfo : EIATTR_CBANK_PARAM_SIZE
	.align		4
.L_27:
        /*009c*/ 	.byte	0x03, 0x19
        /*009e*/ 	.short	0x0020


	//----- nvinfo : EIATTR_PARAM_CBANK
	.align		4
        /*00a0*/ 	.byte	0x04, 0x0a
        /*00a2*/ 	.short	(.L_29 - .L_28)
	.align		4
.L_28:
        /*00a4*/ 	.word	index@(.nv.constant0.triton_per_fused_mean_new_zeros_22)
        /*00a8*/ 	.short	0x0210
        /*00aa*/ 	.short	0x0020


	//----- nvinfo : EIATTR_SW_WAR
	.align		4
.L_29:
        /*00ac*/ 	.byte	0x04, 0x36
        /*00ae*/ 	.short	(.L_31 - .L_30)
.L_30:
        /*00b0*/ 	.word	0x00000008
.L_31:


//--------------------- .nv.callgraph             --------------------------
	.section	.nv.callgraph,"",@"SHT_CUDA_CALLGRAPH"
	.align	4
	.sectionentsize	8
	.align		4
        /*0000*/ 	.word	0x00000000
	.align		4
        /*0004*/ 	.word	0xffffffff
	.align		4
        /*0008*/ 	.word	0x00000000
	.align		4
        /*000c*/ 	.word	0xfffffffe
	.align		4
        /*0010*/ 	.word	0x00000000
	.align		4
        /*0014*/ 	.word	0xfffffffd
	.align		4
        /*0018*/ 	.word	0x00000000
	.align		4
        /*001c*/ 	.word	0xfffffffc


//--------------------- .text.triton_per_fused_mean_new_zeros_22 --------------------------
	.section	.text.triton_per_fused_mean_new_zeros_22,"ax",@progbits
	.sectionflags	@"SHF_BARRIERS=1"
	.align	128
        .global         triton_per_fused_mean_new_zeros_22
        .type           triton_per_fused_mean_new_zeros_22,@function
        .size           triton_per_fused_mean_new_zeros_22,(.L_x_1 - triton_per_fused_mean_new_zeros_22)
        .other          triton_per_fused_mean_new_zeros_22,@"STO_CUDA_ENTRY STV_DEFAULT"
triton_per_fused_mean_new_zeros_22:
.text.triton_per_fused_mean_new_zeros_22:
[----:B------:R-:W0:Y:S02]  /*0000*/  LDC R1, c[0x0][0x28] ;  /* 0x00000a00ff017b82 */ /* 0x000e240000000800 */
[----:B------:R-:W1:Y:S01]  /*0010*/  S2R R6, SR_TID.X ;  /* 0x0000000000067919 */ /* 0x000e620000002100 */
[----:B------:R-:W2:Y:S01]  /*0020*/  LDC.64 R4, c[0x0][0x218] ;  /* 0x00008600ff047b82 */ /* 0x000ea20000000a00 */
[----:B------:R-:W-:Y:S01]  /*0030*/  ULDC.64 UR6, c[0x0][0x208] ;  /* 0x0000820000067ab9 */ /* 0x000fe20000000a00 */
[----:B------:R-:W3:Y:S01]  /*0040*/  S2R R3, SR_CTAID.X ;  /* 0x0000000000037919 */ /* 0x000ee20000002500 */
[C---:B-1----:R-:W-:Y:S01]  /*0050*/  LOP3.LUT R8, R6.reuse, 0x7, RZ, 0xc0, !PT ;  /* 0x0000000706087812 */ /* 0x042fe200078ec0ff */
[----:B------:R-:W-:-:S04]  /*0060*/  IMAD.SHL.U32 R10, R6, 0x20, RZ ;  /* 0x00000020060a7824 */ /* 0x000fc800078e00ff */
[----:B---3--:R-:W-:Y:S01]  /*0070*/  IMAD R0, R3, 0x8, R8 ;  /* 0x0000000803007824 */ /* 0x008fe200078e0208 */
[----:B------:R-:W-:Y:S01]  /*0080*/  LOP3.LUT R10, R10, 0x700, RZ, 0xc0, !PT ;  /* 0x000007000a0a7812 */ /* 0x000fe200078ec0ff */
[----:B------:R-:W1:Y:S03]  /*0090*/  LDC.64 R2, c[0x0][0x220] ;  /* 0x00008800ff027b82 */ /* 0x000e660000000a00 */
[----:B------:R-:W-:-:S04]  /*00a0*/  SHF.R.S32.HI R9, RZ, 0x1f, R0 ;  /* 0x0000001fff097819 */ /* 0x000fc80000011400 */
[----:B------:R-:W-:-:S04]  /*00b0*/  LEA.HI R9, R9, R0, RZ, 0x8 ;  /* 0x0000000009097211 */ /* 0x000fc800078f40ff */
[C---:B------:R-:W-:Y:S01]  /*00c0*/  LOP3.LUT R11, R9.reuse, 0xffffff00, RZ, 0xc0, !PT ;  /* 0xffffff00090b7812 */ /* 0x040fe200078ec0ff */
[----:B------:R-:W-:-:S03]  /*00d0*/  IMAD.SHL.U32 R9, R9, 0x8, RZ ;  /* 0x0000000809097824 */ /* 0x000fc600078e00ff */
[----:B------:R-:W-:Y:S02]  /*00e0*/  IADD3 R10, R10, R0, -R11 ;  /* 0x000000000a0a7210 */ /* 0x000fe40007ffe80b */
[----:B------:R-:W-:-:S05]  /*00f0*/  LOP3.LUT R9, R9, 0xfffff800, RZ, 0xc0, !PT ;  /* 0xfffff80009097812 */ /* 0x000fca00078ec0ff */
[----:B------:R-:W-:-:S04]  /*0100*/  IMAD.IADD R9, R10, 0x1, R9 ;  /* 0x000000010a097824 */ /* 0x000fc800078e0209 */
[----:B--2---:R-:W-:-:S04]  /*0110*/  IMAD.WIDE R4, R9, 0x4, R4 ;  /* 0x0000000409047825 */ /* 0x004fc800078e0204 */
[----:B-1----:R-:W-:Y:S02]  /*0120*/  IMAD.WIDE R2, R9, 0x4, R2 ;  /* 0x0000000409027825 */ /* 0x002fe400078e0202 */
[----:B------:R1:W2:Y:S04]  /*0130*/  LDG.E R4, desc[UR6][R4.64] ;  /* 0x0000000604047981 */ /* 0x0002a8000c1e1900 */
[----:B------:R-:W2:Y:S01]  /*0140*/  LDG.E R3, desc[UR6][R2.64] ;  /* 0x0000000602037981 */ /* 0x000ea2000c1e1900 */
[----:B------:R-:W3:Y:S01]  /*0150*/  S2UR UR5, SR_CgaCtaId ;  /* 0x00000000000579c3 */ /* 0x000ee20000008800 */
[----:B------:R-:W-:Y:S01]  /*0160*/  UMOV UR4, 0x400 ;  /* 0x0000040000047882 */ /* 0x000fe20000000000 */
[----:B------:R-:W-:Y:S01]  /*0170*/  IMAD.SHL.U32 R8, R8, 0x8, RZ ;  /* 0x0000000808087824 */ /* 0x000fe200078e00ff */
[----:B------:R-:W-:Y:S01]  /*0180*/  ISETP.GE.AND P1, PT, R6, 0x10, PT ;  /* 0x000000100600780c */ /* 0x000fe20003f26270 */
[----:B---3--:R-:W-:-:S06]  /*0190*/  UPRMT UR4, UR5, 0x654, UR4 ;  /* 0x0000065405047896 */ /* 0x008fcc0008000004 */
[----:B-1----:R-:W-:Y:S01]  /*01a0*/  LEA R5, R6, UR4, 0x2 ;  /* 0x0000000406057c11 */ /* 0x002fe2000f8e10ff */
[----:B--2---:R-:W-:-:S05]  /*01b0*/  FMUL R10, R4, R3 ;  /* 0x00000003040a7220 */ /* 0x004fca0000400000 */
[----:B------:R-:W1:Y:S02]  /*01c0*/  SHFL.BFLY PT, R9, R10, 0x10, 0x1f ;  /* 0x0e001f000a097f89 */ /* 0x000e6400000e0000 */
[----:B-1----:R-:W-:Y:S01]  /*01d0*/  FFMA R11, R4, R3, R9 ;  /* 0x00000003040b7223 */ /* 0x002fe20000000009 */
[C---:B------:R-:W-:Y:S02]  /*01e0*/  LOP3.LUT R9, R6.reuse, 0x1f, RZ, 0xc0, !PT ;  /* 0x0000001f06097812 */ /* 0x040fe400078ec0ff */
[----:B------:R-:W-:Y:S02]  /*01f0*/  LOP3.LUT R4, R6, 0x1, RZ, 0xc0, !PT ;  /* 0x0000000106047812 */ /* 0x000fe400078ec0ff */
[----:B------:R-:W1:Y:S01]  /*0200*/  SHFL.BFLY PT, R12, R11, 0x8, 0x1f ;  /* 0x0d001f000b0c7f89 */ /* 0x000e6200000e0000 */
[----:B------:R-:W-:Y:S02]  /*0210*/  ISETP.GE.U32.AND P0, PT, R9, 0x8, PT ;  /* 0x000000080900780c */ /* 0x000fe40003f06070 */
[----:B------:R-:W-:-:S04]  /*0220*/  SHF.R.U32.HI R9, RZ, 0x3, R6 ;  /* 0x00000003ff097819 */ /* 0x000fc80000011606 */
[----:B------:R-:W-:-:S04]  /*0230*/  LOP3.LUT R9, R9, 0x4, RZ, 0xc0, !PT ;  /* 0x0000000409097812 */ /* 0x000fc800078ec0ff */
[----:B------:R-:W-:Y:S01]  /*0240*/  LOP3.LUT R3, R8, R9, RZ, 0xfc, !PT ;  /* 0x0000000908037212 */ /* 0x000fe200078efcff */
[----:B-1----:R-:W-:-:S05]  /*0250*/  FADD R12, R11, R12 ;  /* 0x0000000c0b0c7221 */ /* 0x002fca0000000000 */
[----:B------:R-:W-:Y:S01]  /*0260*/  @!P0 STS [R3+UR4], R12 ;  /* 0x0000000c03008988 */ /* 0x000fe20008000804 */
[----:B------:R-:W-:Y:S01]  /*0270*/  BAR.SYNC.DEFER_BLOCKING 0x0 ;  /* 0x0000000000007b1d */ /* 0x000fe20000010000 */
[----:B------:R-:W-:Y:S02]  /*0280*/  ISETP.NE.U32.AND P0, PT, R4, 0x1, PT ;  /* 0x000000010400780c */ /* 0x000fe40003f05070 */
[----:B------:R-:W-:Y:S02]  /*0290*/  SHF.R.U32.HI R4, RZ, 0x3, R6 ;  /* 0x00000003ff047819 */ /* 0x000fe40000011606 */
[----:B------:R-:W-:Y:S02]  /*02a0*/  ISETP.LT.AND P0, PT, R6, 0x10, P0 ;  /* 0x000000100600780c */ /* 0x000fe40000701270 */
[----:B------:R-:W-:Y:S01]  /*02b0*/  SGXT.U32 R4, R4, 0x2 ;  /* 0x000000020404781a */ /* 0x000fe20000000000 */
[----:B------:R-:W1:Y:S04]  /*02c0*/  @!P1 LDS R7, [R5] ;  /* 0x0000000005079984 */ /* 0x000e680000000800 */
[----:B-1----:R-:W1:Y:S02]  /*02d0*/  SHFL.BFLY PT, R2, R7, 0x1, 0x1f ;  /* 0x0c201f0007027f89 */ /* 0x002e6400000e0000 */
[----:B-1----:R-:W-:-:S02]  /*02e0*/  FADD R10, R7, R2 ;  /* 0x00000002070a7221 */ /* 0x002fc40000000000 */
[----:B------:R-:W1:Y:S03]  /*02f0*/  LDC.64 R2, c[0x0][0x210] ;  /* 0x00008400ff027b82 */ /* 0x000e660000000a00 */
[----:B------:R2:W-:Y:S05]  /*0300*/  @P0 STS [R5], R10 ;  /* 0x0000000a05000388 */ /* 0x0005ea0000000800 */
[----:B------:R-:W-:Y:S01]  /*0310*/  BAR.SYNC.DEFER_BLOCKING 0x0 ;  /* 0x0000000000007b1d */ /* 0x000fe20000010000 */
[----:B------:R-:W-:Y:S01]  /*0320*/  LOP3.LUT P0, RZ, R9, R4, RZ, 0xfc, !PT ;  /* 0x0000000409ff7212 */ /* 0x000fe2000780fcff */
[----:B-1----:R-:W-:-:S04]  /*0330*/  IMAD.WIDE R2, R0, 0x4, R2 ;  /* 0x0000000400027825 */ /* 0x002fc800078e0202 */
[----:B------:R-:W1:Y:S02]  /*0340*/  LDS R8, [R8+UR4] ;  /* 0x0000000408087984 */ /* 0x000e640008000800 */
[----:B------:R-:W-:Y:S06]  /*0350*/  BAR.SYNC.DEFER_BLOCKING 0x0 ;  /* 0x0000000000007b1d */ /* 0x000fec0000010000 */
[----:B--2---:R-:W-:Y:S05]  /*0360*/  @P0 EXIT ;  /* 0x000000000000094d */ /* 0x004fea0003800000 */
[----:B-1----:R-:W-:-:S05]  /*0370*/  FMUL R5, R8, 0.125 ;  /* 0x3e00000008057820 */ /* 0x002fca0000400000 */
[----:B------:R-:W-:Y:S01]  /*0380*/  STG.E desc[UR6][R2.64], R5 ;  /* 0x0000000502007986 */ /* 0x000fe2000c101906 */
[----:B------:R-:W-:Y:S05]  /*0390*/  EXIT ;  /* 0x000000000000794d */ /* 0x000fea0003800000 */
.L_x_0:
[----:B------:R-:W-:-:S00]  /*03a0*/  BRA `(.L_x_0) ;  /* 0xfffffffc00fc7947 */ /* 0x000fc0000383ffff */
[----:B------:R-:W-:-:S00]  /*03b0*/  NOP ;  /* 0x0000000000007918 */ /* 0x000fc00000000000 */
        /* <DEDUP_REMOVED lines=12> */
.L_x_1:


//--------------------- .nv.shared.triton_per_fused_mean_new_zeros_22 --------------------------
	.section	.nv.shared.triton_per_fused_mean_new_zeros_22,"aw",@nobits
	.sectionflags	@""
	.align	16
	.zero		1024


//--------------------- .nv.constant0.triton_per_fused_mean_new_zeros_22 --------------------------
	.section	.nv.constant0.triton_per_fused_mean_new_zeros_22,"a",@progbits
	.sectionflags	@""
	.align	4
.nv.constant0.triton_per_fused_mean_new_zeros_22:
	.zero		560
